//
// Generated by NVIDIA NVVM Compiler
//
// Compiler Build ID: CL-36424714
// Cuda compilation tools, release 13.0, V13.0.88
// Based on NVVM 20.0.0
//

.version 9.0
.target sm_100
.address_size 64

	// .globl	_Z6reducePiS_
// _ZZ6reducePiS_E7sh_data has been demoted

.visible .entry _Z6reducePiS_(
	.param .u64 .ptr .align 1 _Z6reducePiS__param_0,
	.param .u64 .ptr .align 1 _Z6reducePiS__param_1
)
{
	.reg .pred 	%p<4>;
	.reg .b32 	%r<23>;
	.reg .b64 	%rd<11>;
	// demoted variable
	.shared .align 4 .b8 _ZZ6reducePiS_E7sh_data[1024];
	ld.param.u64 	%rd2, [_Z6reducePiS__param_0];
	ld.param.u64 	%rd3, [_Z6reducePiS__param_1];
	mov.u32 	%r1, %tid.x;
	mov.u32 	%r2, %ctaid.x;
	mov.u32 	%r3, %ntid.x;
	shl.b32 	%r4, %r3, 1;
	mad.lo.s32 	%r22, %r4, %r2, %r1;
	shl.b32 	%r12, %r1, 2;
	mov.u32 	%r13, _ZZ6reducePiS_E7sh_data;
	add.s32 	%r6, %r13, %r12;
	mov.b32 	%r14, 0;
	st.shared.u32 	[%r6], %r14;
	setp.gt.u32 	%p1, %r22, 65535;
	@%p1 bra 	$L__BB0_4;
	mov.u32 	%r16, %nctaid.x;
	mul.lo.s32 	%r7, %r4, %r16;
	cvta.to.global.u64 	%rd1, %rd2;
	mov.b32 	%r21, 0;
	mul.wide.s32 	%rd6, %r3, 4;
$L__BB0_2:
	mul.wide.u32 	%rd4, %r22, 4;
	add.s64 	%rd5, %rd1, %rd4;
	ld.global.u32 	%r17, [%rd5];
	add.s64 	%rd7, %rd5, %rd6;
	ld.global.u32 	%r18, [%rd7];
	add.s32 	%r19, %r18, %r17;
	add.s32 	%r21, %r19, %r21;
	add.s32 	%r22, %r22, %r7;
	setp.lt.u32 	%p2, %r22, 65536;
	@%p2 bra 	$L__BB0_2;
	st.shared.u32 	[%r6], %r21;
$L__BB0_4:
	bar.sync 	0;
	setp.ne.s32 	%p3, %r1, 0;
	@%p3 bra 	$L__BB0_6;
	ld.shared.u32 	%r20, [_ZZ6reducePiS_E7sh_data];
	cvta.to.global.u64 	%rd8, %rd3;
	mul.wide.u32 	%rd9, %r2, 4;
	add.s64 	%rd10, %rd8, %rd9;
	st.global.u32 	[%rd10], %r20;
$L__BB0_6:
	ret;

}


// ===== COMPILED SASS (sm_100) =====

	.target	sm_100

	.elftype	@"ET_EXEC"


//--------------------- .note.nv.tkinfo           --------------------------
	.section	.note.nv.tkinfo,"",@"SHT_NOTE"
	.sectionflags	@"SHF_NOTE_NV_TKINFO"
	.tkinfo
        /*0018*/ 	.word	0x00000002
        /*0030*/ 	.string	""
        /*0030*/ 	.string	"ptxas"
        /*0030*/ 	.string	"Cuda compilation tools, release 13.0, V13.0.88"
        /*0030*/ 	.string	"Build cuda_13.0.r13.0/compiler.36424714_0"
        /*0030*/ 	.string	"-arch sm_100 -m 64 "



//--------------------- .note.nv.cuinfo           --------------------------
	.section	.note.nv.cuinfo,"",@"SHT_NOTE"
	.sectionflags	@"SHF_NOTE_NV_CUINFO"
        /*0018*/ 	.short	0x0002
        /*001a*/ 	.short	0x0064
        /*001c*/ 	.short	0x0082
	.zero		2


//--------------------- .nv.info                  --------------------------
	.section	.nv.info,"",@"SHT_CUDA_INFO"
	.align	4


	//----- nvinfo : EIATTR_REGCOUNT
	.align		4
        /*0000*/ 	.byte	0x04, 0x2f
        /*0002*/ 	.short	(.L_1 - .L_0)
	.align		4
.L_0:
        /*0004*/ 	.word	index@(_Z6reducePiS_)
        /*0008*/ 	.word	0x00000014


	//----- nvinfo : EIATTR_FRAME_SIZE
	.align		4
.L_1:
        /*000c*/ 	.byte	0x04, 0x11
        /*000e*/ 	.short	(.L_3 - .L_2)
	.align		4
.L_2:
        /*0010*/ 	.word	index@(_Z6reducePiS_)
        /*0014*/ 	.word	0x00000000


	//----- nvinfo : EIATTR_MIN_STACK_SIZE
	.align		4
.L_3:
        /*0018*/ 	.byte	0x04, 0x12
        /*001a*/ 	.short	(.L_5 - .L_4)
	.align		4
.L_4:
        /*001c*/ 	.word	index@(_Z6reducePiS_)
        /*0020*/ 	.word	0x00000000
.L_5:


//--------------------- .nv.compat                --------------------------
	.section	.nv.compat,"",@"SHT_CUDA_COMPAT_INFO"
	.align	4
        /*0000*/ 	.byte	0x02, 0x09, 0x00, 0x00, 0x02, 0x02, 0x01, 0x00, 0x02, 0x05, 0x05, 0x00, 0x03, 0x07, 0x01, 0x01
        /*0010*/ 	.byte	0x02, 0x03, 0x00, 0x00, 0x02, 0x06, 0x01, 0x00, 0x04, 0x0b, 0x08, 0x00, 0x09, 0x00, 0x00, 0x00
        /*0020*/ 	.byte	0x00, 0x00, 0x00, 0x00


//--------------------- .nv.info._Z6reducePiS_    --------------------------
	.section	.nv.info._Z6reducePiS_,"",@"SHT_CUDA_INFO"
	.sectionflags	@""
	.align	4


	//----- nvinfo : EIATTR_CUDA_API_VERSION
	.align		4
        /*0000*/ 	.byte	0x04, 0x37
        /*0002*/ 	.short	(.L_7 - .L_6)
.L_6:
        /*0004*/ 	.word	0x00000082


	//----- nvinfo : EIATTR_KPARAM_INFO
	.align		4
.L_7:
        /*0008*/ 	.byte	0x04, 0x17
        /*000a*/ 	.short	(.L_9 - .L_8)
.L_8:
        /*000c*/ 	.word	0x00000000
        /*0010*/ 	.short	0x0001
        /*0012*/ 	.short	0x0008
        /*0014*/ 	.byte	0x00, 0xf5, 0x21, 0x00


	//----- nvinfo : EIATTR_KPARAM_INFO
	.align		4
.L_9:
        /*0018*/ 	.byte	0x04, 0x17
        /*001a*/ 	.short	(.L_11 - .L_10)
.L_10:
        /*001c*/ 	.word	0x00000000
        /*0020*/ 	.short	0x0000
        /*0022*/ 	.short	0x0000
        /*0024*/ 	.byte	0x00, 0xf5, 0x21, 0x00


	//----- nvinfo : EIATTR_SPARSE_MMA_MASK
	.align		4
.L_11:
        /*0028*/ 	.byte	0x03, 0x50
        /*002a*/ 	.short	0x0000


	//----- nvinfo : EIATTR_MAXREG_COUNT
	.align		4
        /*002c*/ 	.byte	0x03, 0x1b
        /*002e*/ 	.short	0x00ff


	//----- nvinfo : EIATTR_NUM_BARRIERS
	.align		4
        /*0030*/ 	.byte	0x02, 0x4c
        /*0032*/ 	.byte	0x01
	.zero		1


	//----- nvinfo : EIATTR_MERCURY_ISA_VERSION
	.align		4
        /*0034*/ 	.byte	0x03, 0x5f
        /*0036*/ 	.short	0x0101


	//----- nvinfo : EIATTR_VRC_CTA_INIT_COUNT
	.align		4
        /*0038*/ 	.byte	0x02, 0x4a
	.zero		1
	.zero		1


	//----- nvinfo : EIATTR_EXIT_INSTR_OFFSETS
	.align		4
        /*003c*/ 	.byte	0x04, 0x1c
        /*003e*/ 	.short	(.L_13 - .L_12)


	//   ....[0]....
.L_12:
        /*0040*/ 	.word	0x00000220


	//   ....[1]....
        /*0044*/ 	.word	0x00000270


	//----- nvinfo : EIATTR_CRS_STACK_SIZE
	.align		4
.L_13:
        /*0048*/ 	.byte	0x04, 0x1e
        /*004a*/ 	.short	(.L_15 - .L_14)
.L_14:
        /*004c*/ 	.word	0x00000000


	//----- nvinfo : EIATTR_CBANK_PARAM_SIZE
	.align		4
.L_15:
        /*0050*/ 	.byte	0x03, 0x19
        /*0052*/ 	.short	0x0010


	//----- nvinfo : EIATTR_PARAM_CBANK
	.align		4
        /*0054*/ 	.byte	0x04, 0x0a
        /*0056*/ 	.short	(.L_17 - .L_16)
	.align		4
.L_16:
        /*0058*/ 	.word	index@(.nv.constant0._Z6reducePiS_)
        /*005c*/ 	.short	0x0380
        /*005e*/ 	.short	0x0010


	//----- nvinfo : EIATTR_SW_WAR
	.align		4
.L_17:
        /*0060*/ 	.byte	0x04, 0x36
        /*0062*/ 	.short	(.L_19 - .L_18)
.L_18:
        /*0064*/ 	.word	0x00000008
.L_19:


//--------------------- .nv.callgraph             --------------------------
	.section	.nv.callgraph,"",@"SHT_CUDA_CALLGRAPH"
	.align	4
	.sectionentsize	8
	.align		4
        /*0000*/ 	.word	0x00000000
	.align		4
        /*0004*/ 	.word	0xffffffff
	.align		4
        /*0008*/ 	.word	0x00000000
	.align		4
        /*000c*/ 	.word	0xfffffffe
	.align		4
        /*0010*/ 	.word	0x00000000
	.align		4
        /*0014*/ 	.word	0xfffffffd
	.align		4
        /*0018*/ 	.word	0x00000000
	.align		4
        /*001c*/ 	.word	0xfffffffc


//--------------------- .text._Z6reducePiS_       --------------------------
	.section	.text._Z6reducePiS_,"ax",@progbits
	.align	128
        .global         _Z6reducePiS_
        .type           _Z6reducePiS_,@function
        .size           _Z6reducePiS_,(.L_x_5 - _Z6reducePiS_)
        .other          _Z6reducePiS_,@"STO_CUDA_ENTRY STV_DEFAULT"
_Z6reducePiS_:
.text._Z6reducePiS_:
[----:B------:R-:W-:Y:S01]  /*0000*/  LDC R1, c[0x0][0x37c] ;  /* 0x0000df00ff017b82 */ /* 0x000fe20000000800 */
[----:B------:R-:W0:Y:S07]  /*0010*/  S2R R13, SR_TID.X ;  /* 0x00000000000d7919 */ /* 0x000e2e0000002100 */
[----:B------:R-:W1:Y:S01]  /*0020*/  S2UR UR5, SR_CgaCtaId ;  /* 0x00000000000579c3 */ /* 0x000e620000008800 */
[----:B------:R-:W-:Y:S01]  /*0030*/  UMOV UR4, 0x400 ;  /* 0x0000040000047882 */ /* 0x000fe20000000000 */
[----:B------:R-:W2:Y:S01]  /*0040*/  LDCU.64 UR6, c[0x0][0x358] ;  /* 0x00006b00ff0677ac */ /* 0x000ea20008000a00 */
[----:B------:R-:W3:Y:S01]  /*0050*/  S2R R15, SR_CTAID.X ;  /* 0x00000000000f7919 */ /* 0x000ee20000002500 */
[----:B------:R-:W-:Y:S04]  /*0060*/  BSSY.RECONVERGENT B0, `(.L_x_0) ;  /* 0x0000019000007945 */ /* 0x000fe80003800200 */
[----:B------:R-:W4:Y:S01]  /*0070*/  LDC R17, c[0x0][0x360] ;  /* 0x0000d800ff117b82 */ /* 0x000f220000000800 */
[----:B-1----:R-:W-:-:S06]  /*0080*/  ULEA UR4, UR5, UR4, 0x18 ;  /* 0x0000000405047291 */ /* 0x002fcc000f8ec0ff */
[----:B0-----:R-:W-:Y:S01]  /*0090*/  LEA R8, R13, UR4, 0x2 ;  /* 0x000000040d087c11 */ /* 0x001fe2000f8e10ff */
[----:B----4-:R-:W-:-:S04]  /*00a0*/  IMAD.SHL.U32 R0, R17, 0x2, RZ ;  /* 0x0000000211007824 */ /* 0x010fc800078e00ff */
[----:B------:R0:W-:Y:S01]  /*00b0*/  STS [R8], RZ ;  /* 0x000000ff08007388 */ /* 0x0001e20000000800 */
[----:B---3--:R-:W-:-:S05]  /*00c0*/  IMAD R2, R0, R15, R13 ;  /* 0x0000000f00027224 */ /* 0x008fca00078e020d */
[----:B------:R-:W-:-:S13]  /*00d0*/  ISETP.GT.U32.AND P0, PT, R2, 0xffff, PT ;  /* 0x0000ffff0200780c */ /* 0x000fda0003f04070 */
[----:B0-2---:R-:W-:Y:S05]  /*00e0*/  @P0 BRA `(.L_x_1) ;  /* 0x0000000000400947 */ /* 0x005fea0003800000 */
[----:B------:R-:W0:Y:S01]  /*00f0*/  LDC.64 R6, c[0x0][0x380] ;  /* 0x0000e000ff067b82 */ /* 0x000e220000000a00 */
[----:B------:R-:W1:Y:S01]  /*0100*/  LDCU UR5, c[0x0][0x370] ;  /* 0x00006e00ff0577ac */ /* 0x000e620008000800 */
[----:B------:R-:W-:Y:S01]  /*0110*/  HFMA2 R11, -RZ, RZ, 0, 0 ;  /* 0x00000000ff0b7431 */ /* 0x000fe200000001ff */
[----:B------:R-:W-:Y:S01]  /*0120*/  BSSY.RECONVERGENT B1, `(.L_x_2) ;  /* 0x000000b000017945 */ /* 0x000fe20003800200 */
[----:B------:R-:W-:Y:S02]  /*0130*/  IMAD.MOV.U32 R9, RZ, RZ, R2 ;  /* 0x000000ffff097224 */ /* 0x000fe400078e0002 */
[----:B-1----:R-:W-:-:S07]  /*0140*/  IMAD R0, R0, UR5, RZ ;  /* 0x0000000500007c24 */ /* 0x002fce000f8e02ff */
.L_x_3:
[----:B0-----:R-:W-:-:S04]  /*0150*/  IMAD.WIDE.U32 R2, R9, 0x4, R6 ;  /* 0x0000000409027825 */ /* 0x001fc800078e0006 */
[----:B------:R-:W-:Y:S02]  /*0160*/  IMAD.WIDE R4, R17, 0x4, R2 ;  /* 0x0000000411047825 */ /* 0x000fe400078e0202 */
[----:B------:R-:W2:Y:S04]  /*0170*/  LDG.E R2, desc[UR6][R2.64] ;  /* 0x0000000602027981 */ /* 0x000ea8000c1e1900 */
[----:B------:R-:W2:Y:S01]  /*0180*/  LDG.E R4, desc[UR6][R4.64] ;  /* 0x0000000604047981 */ /* 0x000ea2000c1e1900 */
[----:B------:R-:W-:-:S04]  /*0190*/  IADD3 R9, PT, PT, R0, R9, RZ ;  /* 0x0000000900097210 */ /* 0x000fc80007ffe0ff */
[----:B------:R-:W-:Y:S02]  /*01a0*/  ISETP.GE.U32.AND P0, PT, R9, 0x10000, PT ;  /* 0x000100000900780c */ /* 0x000fe40003f06070 */
[----:B--2---:R-:W-:-:S11]  /*01b0*/  IADD3 R11, PT, PT, R11, R4, R2 ;  /* 0x000000040b0b7210 */ /* 0x004fd60007ffe002 */
[----:B------:R-:W-:Y:S05]  /*01c0*/  @!P0 BRA `(.L_x_3) ;  /* 0xfffffffc00e08947 */ /* 0x000fea000383ffff */
[----:B------:R-:W-:Y:S05]  /*01d0*/  BSYNC.RECONVERGENT B1 ;  /* 0x0000000000017941 */ /* 0x000fea0003800200 */
.L_x_2:
[----:B------:R0:W-:Y:S02]  /*01e0*/  STS [R8], R11 ;  /* 0x0000000b08007388 */ /* 0x0001e40000000800 */
.L_x_1:
[----:B------:R-:W-:Y:S05]  /*01f0*/  BSYNC.RECONVERGENT B0 ;  /* 0x0000000000007941 */ /* 0x000fea0003800200 */
.L_x_0:
[----:B------:R-:W-:Y:S01]  /*0200*/  BAR.SYNC.DEFER_BLOCKING 0x0 ;  /* 0x0000000000007b1d */ /* 0x000fe20000010000 */
[----:B------:R-:W-:-:S13]  /*0210*/  ISETP.NE.AND P0, PT, R13, RZ, PT ;  /* 0x000000ff0d00720c */ /* 0x000fda0003f05270 */
[----:B------:R-:W-:Y:S05]  /*0220*/  @P0 EXIT ;  /* 0x000000000000094d */ /* 0x000fea0003800000 */
[----:B------:R-:W1:Y:S01]  /*0230*/  LDS R5, [UR4] ;  /* 0x00000004ff057984 */ /* 0x000e620008000800 */
[----:B------:R-:W2:Y:S02]  /*0240*/  LDC.64 R2, c[0x0][0x388] ;  /* 0x0000e200ff027b82 */ /* 0x000ea40000000a00 */
[----:B--2---:R-:W-:-:S05]  /*0250*/  IMAD.WIDE.U32 R2, R15, 0x4, R2 ;  /* 0x000000040f027825 */ /* 0x004fca00078e0002 */
[----:B-1----:R-:W-:Y:S01]  /*0260*/  STG.E desc[UR6][R2.64], R5 ;  /* 0x0000000502007986 */ /* 0x002fe2000c101906 */
[----:B------:R-:W-:Y:S05]  /*0270*/  EXIT ;  /* 0x000000000000794d */ /* 0x000fea0003800000 */
.L_x_4:
[----:B------:R-:W-:-:S00]  /*0280*/  BRA `(.L_x_4) ;  /* 0xfffffffc00fc7947 */ /* 0x000fc0000383ffff */
[----:B------:R-:W-:-:S00]  /*0290*/  NOP ;  /* 0x0000000000007918 */ /* 0x000fc00000000000 */
        /* <DEDUP_REMOVED lines=14> */
.L_x_5:


//--------------------- .nv.shared._Z6reducePiS_  --------------------------
	.section	.nv.shared._Z6reducePiS_,"aw",@nobits
	.sectionflags	@""
	.align	4
.nv.shared._Z6reducePiS_:
	.zero		2048


//--------------------- .nv.shared.reserved.0     --------------------------
	.section	.nv.shared.reserved.0,"aw",@nobits
	.weak		__nv_reservedSMEM_offset_0_alias
	.size		__nv_reservedSMEM_offset_0_alias, 0, 64
	.other		__nv_reservedSMEM_offset_0_alias,@"STO_CUDA_RESERVED_SHARED STV_DEFAULT"
__nv_reservedSMEM_offset_0_alias:
	.zero		0
	.zero		64


//--------------------- .nv.constant0._Z6reducePiS_ --------------------------
	.section	.nv.constant0._Z6reducePiS_,"a",@progbits
	.sectionflags	@""
	.align	4
.nv.constant0._Z6reducePiS_:
	.zero		912


//--------------------- SYMBOLS --------------------------

	.type		.nv.reservedSmem.offset0,@object
	.size		.nv.reservedSmem.offset0,0x4
	.type		.nv.reservedSmem.cap,@object
	.size		.nv.reservedSmem.cap,0x4
